	.headerflags	@"EF_CUDA_TEXMODE_UNIFIED EF_CUDA_64BIT_ADDRESS EF_CUDA_ACCELERATORS EF_CUDA_SM90 EF_CUDA_VIRTUAL_SM(EF_CUDA_SM90)"
	.elftype	@"ET_EXEC"


//--------------------- .nv.info                  --------------------------
	.section	.nv.info,"",@"SHT_CUDA_INFO"
	.align	4


	//----- nvinfo : EIATTR_REGCOUNT
	.align		4
        /*0000*/ 	.byte	0x04, 0x2f
        /*0002*/ 	.short	(.L_1 - .L_0)
	.align		4
.L_0:
        /*0004*/ 	.word	index@(triton_poi_fused_max_pool2d_with_indices_21)
        /*0008*/ 	.word	0x00000012


	//----- nvinfo : EIATTR_MIN_STACK_SIZE
	.align		4
.L_1:
        /*000c*/ 	.byte	0x04, 0x12
        /*000e*/ 	.short	(.L_3 - .L_2)
	.align		4
.L_2:
        /*0010*/ 	.word	index@(triton_poi_fused_max_pool2d_with_indices_21)
        /*0014*/ 	.word	0x00000000


	//----- nvinfo : EIATTR_FRAME_SIZE
	.align		4
.L_3:
        /*0018*/ 	.byte	0x04, 0x11
        /*001a*/ 	.short	(.L_5 - .L_4)
	.align		4
.L_4:
        /*001c*/ 	.word	index@(triton_poi_fused_max_pool2d_with_indices_21)
        /*0020*/ 	.word	0x00000000


	//----- nvinfo : EIATTR_MIN_STACK_SIZE
	.align		4
.L_5:
        /*0024*/ 	.byte	0x04, 0x12
        /*0026*/ 	.short	(.L_7 - .L_6)
	.align		4
.L_6:
        /*0028*/ 	.word	index@(triton_poi_fused_max_pool2d_with_indices_21)
        /*002c*/ 	.word	0x00000000
.L_7:


//--------------------- .nv.info.triton_poi_fused_max_pool2d_with_indices_21 --------------------------
	.section	.nv.info.triton_poi_fused_max_pool2d_with_indices_21,"",@"SHT_CUDA_INFO"
	.sectionflags	@""
	.align	4


	//----- nvinfo : EIATTR_CUDA_API_VERSION
	.align		4
        /*0000*/ 	.byte	0x04, 0x37
        /*0002*/ 	.short	(.L_9 - .L_8)
.L_8:
        /*0004*/ 	.word	0x0000007c


	//----- nvinfo : EIATTR_KPARAM_INFO
	.align		4
.L_9:
        /*0008*/ 	.byte	0x04, 0x17
        /*000a*/ 	.short	(.L_11 - .L_10)
.L_10:
        /*000c*/ 	.word	0x00000000
        /*0010*/ 	.short	0x0003
        /*0012*/ 	.short	0x0018
        /*0014*/ 	.byte	0x00, 0xf0, 0x11, 0x00


	//----- nvinfo : EIATTR_KPARAM_INFO
	.align		4
.L_11:
        /*0018*/ 	.byte	0x04, 0x17
        /*001a*/ 	.short	(.L_13 - .L_12)
.L_12:
        /*001c*/ 	.word	0x00000000
        /*0020*/ 	.short	0x0002
        /*0022*/ 	.short	0x0010
        /*0024*/ 	.byte	0x00, 0xf4, 0x21, 0x00


	//----- nvinfo : EIATTR_KPARAM_INFO
	.align		4
.L_13:
        /*0028*/ 	.byte	0x04, 0x17
        /*002a*/ 	.short	(.L_15 - .L_14)
.L_14:
        /*002c*/ 	.word	0x00000000
        /*0030*/ 	.short	0x0001
        /*0032*/ 	.short	0x0008
        /*0034*/ 	.byte	0x00, 0xf4, 0x21, 0x00


	//----- nvinfo : EIATTR_KPARAM_INFO
	.align		4
.L_15:
        /*0038*/ 	.byte	0x04, 0x17
        /*003a*/ 	.short	(.L_17 - .L_16)
.L_16:
        /*003c*/ 	.word	0x00000000
        /*0040*/ 	.short	0x0000
        /*0042*/ 	.short	0x0000
        /*0044*/ 	.byte	0x00, 0xf4, 0x21, 0x00


	//----- nvinfo : EIATTR_SPARSE_MMA_MASK
	.align		4
.L_17:
        /*0048*/ 	.byte	0x03, 0x50
        /*004a*/ 	.short	0x0000


	//----- nvinfo : EIATTR_MAXREG_COUNT
	.align		4
        /*004c*/ 	.byte	0x03, 0x1b
        /*004e*/ 	.short	0x00ff


	//----- nvinfo : EIATTR_EXIT_INSTR_OFFSETS
	.align		4
        /*0050*/ 	.byte	0x04, 0x1c
        /*0052*/ 	.short	(.L_19 - .L_18)


	//   ....[0]....
.L_18:
        /*0054*/ 	.word	0x00000330


	//----- nvinfo : EIATTR_REQNTID
	.align		4
.L_19:
        /*0058*/ 	.byte	0x04, 0x10
        /*005a*/ 	.short	(.L_21 - .L_20)
.L_20:
        /*005c*/ 	.word	0x00000080
        /*0060*/ 	.word	0x00000001
        /*0064*/ 	.word	0x00000001


	//----- nvinfo : EIATTR_CBANK_PARAM_SIZE
	.align		4
.L_21:
        /*0068*/ 	.byte	0x03, 0x19
        /*006a*/ 	.short	0x001c


	//----- nvinfo : EIATTR_PARAM_CBANK
	.align		4
        /*006c*/ 	.byte	0x04, 0x0a
        /*006e*/ 	.short	(.L_23 - .L_22)
	.align		4
.L_22:
        /*0070*/ 	.word	index@(.nv.constant0.triton_poi_fused_max_pool2d_with_indices_21)
        /*0074*/ 	.short	0x0210
        /*0076*/ 	.short	0x001c


	//----- nvinfo : EIATTR_SW_WAR
	.align		4
.L_23:
        /*0078*/ 	.byte	0x04, 0x36
        /*007a*/ 	.short	(.L_25 - .L_24)
.L_24:
        /*007c*/ 	.word	0x00000008
.L_25:


//--------------------- .nv.callgraph             --------------------------
	.section	.nv.callgraph,"",@"SHT_CUDA_CALLGRAPH"
	.align	4
	.sectionentsize	8
	.align		4
        /*0000*/ 	.word	0x00000000
	.align		4
        /*0004*/ 	.word	0xffffffff
	.align		4
        /*0008*/ 	.word	0x00000000
	.align		4
        /*000c*/ 	.word	0xfffffffe
	.align		4
        /*0010*/ 	.word	0x00000000
	.align		4
        /*0014*/ 	.word	0xfffffffd
	.align		4
        /*0018*/ 	.word	0x00000000
	.align		4
        /*001c*/ 	.word	0xfffffffc


//--------------------- .text.triton_poi_fused_max_pool2d_with_indices_21 --------------------------
	.section	.text.triton_poi_fused_max_pool2d_with_indices_21,"ax",@progbits
	.align	128
        .global         triton_poi_fused_max_pool2d_with_indices_21
        .type           triton_poi_fused_max_pool2d_with_indices_21,@function
        .size           triton_poi_fused_max_pool2d_with_indices_21,(.L_x_1 - triton_poi_fused_max_pool2d_with_indices_21)
        .other          triton_poi_fused_max_pool2d_with_indices_21,@"STO_CUDA_ENTRY STV_DEFAULT"
triton_poi_fused_max_pool2d_with_indices_21:
.text.triton_poi_fused_max_pool2d_with_indices_21:
[----:B------:R-:W-:Y:S01]  /*0000*/  LDC R1, c[0x0][0x28] ;  /* 0x00000a00ff017b82 */ /* 0x000fe20000000800 */
[----:B------:R-:W1:Y:S01]  /*0010*/  S2R R0, SR_TID.X ;  /* 0x0000000000007919 */ /* 0x000e620000002100 */
[----:B------:R-:W-:Y:S01]  /*0020*/  ULDC.64 UR4, c[0x0][0x208] ;  /* 0x0000820000047ab9 */ /* 0x000fe20000000a00 */
[----:B------:R-:W-:Y:S01]  /*0030*/  ULDC.64 UR6, c[0x0][0x220] ;  /* 0x0000880000067ab9 */ /* 0x000fe20000000a00 */
[----:B------:R-:W2:Y:S01]  /*0040*/  S2R R3, SR_CTAID.X ;  /* 0x0000000000037919 */ /* 0x000ea20000002500 */
[----:B-1----:R-:W-:Y:S02]  /*0050*/  LOP3.LUT R0, R0, 0x7f, RZ, 0xc0, !PT ;  /* 0x0000007f00007812 */ /* 0x002fe400078ec0ff */
[----:B--2---:R-:W-:-:S03]  /*0060*/  SHF.R.S32.HI R5, RZ, 0x18, R3 ;  /* 0x00000018ff057819 */ /* 0x004fc60000011403 */
[----:B------:R-:W-:Y:S01]  /*0070*/  IMAD R0, R3, 0x80, R0 ;  /* 0x0000008003007824 */ /* 0x000fe200078e0200 */
[----:B------:R-:W-:-:S04]  /*0080*/  SGXT R5, R5, 0x1 ;  /* 0x000000010505781a */ /* 0x000fc80000000200 */
[----:B------:R-:W-:Y:S02]  /*0090*/  SHF.R.S32.HI R3, RZ, 0x1f, R0 ;  /* 0x0000001fff037819 */ /* 0x000fe40000011400 */
[-C--:B------:R-:W-:Y:S02]  /*00a0*/  LEA.HI R6, R5, R0.reuse, RZ, 0xa ;  /* 0x0000000005067211 */ /* 0x080fe400078f50ff */
[----:B------:R-:W-:Y:S02]  /*00b0*/  LEA.HI R4, R3, R0, RZ, 0x8 ;  /* 0x0000000003047211 */ /* 0x000fe400078f40ff */
[----:B------:R-:W1:Y:S01]  /*00c0*/  LDC.64 R2, c[0x0][0x210] ;  /* 0x00008400ff027b82 */ /* 0x000e620000000a00 */
[----:B------:R-:W-:Y:S01]  /*00d0*/  IMAD.SHL.U32 R7, R6, 0x4, RZ ;  /* 0x0000000406077824 */ /* 0x000fe200078e00ff */
[----:B------:R-:W-:-:S04]  /*00e0*/  SHF.R.S32.HI R5, RZ, 0x8, R4 ;  /* 0x00000008ff057819 */ /* 0x000fc80000011404 */
[----:B------:R-:W-:Y:S02]  /*00f0*/  LEA.HI R6, R5, R5, RZ, 0x2 ;  /* 0x0000000505067211 */ /* 0x000fe400078f10ff */
[----:B------:R-:W-:Y:S02]  /*0100*/  LOP3.LUT R8, R7, 0xfffff000, RZ, 0xc0, !PT ;  /* 0xfffff00007087812 */ /* 0x000fe400078ec0ff */
[----:B------:R-:W-:Y:S02]  /*0110*/  LOP3.LUT R7, R4, 0xffffff00, RZ, 0xc0, !PT ;  /* 0xffffff0004077812 */ /* 0x000fe400078ec0ff */
[----:B------:R-:W-:Y:S02]  /*0120*/  LOP3.LUT R6, R6, 0x7ffffc, RZ, 0xc0, !PT ;  /* 0x007ffffc06067812 */ /* 0x000fe400078ec0ff */
[----:B------:R-:W-:-:S03]  /*0130*/  IADD3 R7, R8, R0, -R7 ;  /* 0x0000000008077210 */ /* 0x000fc60007ffe807 */
[----:B------:R-:W-:-:S04]  /*0140*/  IMAD.IADD R6, R5, 0x1, -R6 ;  /* 0x0000000105067824 */ /* 0x000fc800078e0a06 */
[----:B------:R-:W-:-:S04]  /*0150*/  IMAD R11, R6, 0x200, R7 ;  /* 0x00000200060b7824 */ /* 0x000fc800078e0207 */
[C---:B------:R-:W-:Y:S02]  /*0160*/  VIADD R7, R11.reuse, 0x100 ;  /* 0x000001000b077836 */ /* 0x040fe40000000000 */
[----:B-1----:R-:W-:-:S04]  /*0170*/  IMAD.WIDE R4, R11, 0x4, R2 ;  /* 0x000000040b047825 */ /* 0x002fc800078e0202 */
[--C-:B------:R-:W-:Y:S02]  /*0180*/  IMAD.WIDE R6, R7, 0x4, R2.reuse ;  /* 0x0000000407067825 */ /* 0x100fe400078e0202 */
[----:B------:R-:W2:Y:S02]  /*0190*/  LDG.E R4, desc[UR4][R4.64] ;  /* 0x0000000404047981 */ /* 0x000ea4000c1e1900 */
[----:B------:R-:W-:Y:S02]  /*01a0*/  VIADD R9, R11, 0x800 ;  /* 0x000008000b097836 */ /* 0x000fe40000000000 */
[----:B------:R-:W2:Y:S02]  /*01b0*/  LDG.E R13, desc[UR4][R6.64] ;  /* 0x00000004060d7981 */ /* 0x000ea4000c1e1900 */
[----:B------:R-:W-:-:S04]  /*01c0*/  IMAD.WIDE R8, R9, 0x4, R2 ;  /* 0x0000000409087825 */ /* 0x000fc800078e0202 */
[----:B------:R-:W-:Y:S01]  /*01d0*/  VIADD R11, R11, 0x900 ;  /* 0x000009000b0b7836 */ /* 0x000fe20000000000 */
[----:B------:R-:W3:Y:S03]  /*01e0*/  LDG.E R12, desc[UR4][R8.64] ;  /* 0x00000004080c7981 */ /* 0x000ee6000c1e1900 */
[----:B------:R-:W-:Y:S02]  /*01f0*/  IMAD.WIDE R2, R11, 0x4, R2 ;  /* 0x000000040b027825 */ /* 0x000fe400078e0202 */
[----:B------:R-:W1:Y:S03]  /*0200*/  LDC.64 R10, c[0x0][0x218] ;  /* 0x00008600ff0a7b82 */ /* 0x000e660000000a00 */
[----:B------:R1:W4:Y:S02]  /*0210*/  LDG.E R15, desc[UR4][R2.64] ;  /* 0x00000004020f7981 */ /* 0x000324000c1e1900 */
[----:B-1----:R-:W-:Y:S01]  /*0220*/  IMAD.WIDE R2, R0, 0x4, R10 ;  /* 0x0000000400027825 */ /* 0x002fe200078e020a */
[----:B--2---:R-:W-:-:S02]  /*0230*/  FSETP.GT.AND P0, PT, R13, R4, PT ;  /* 0x000000040d00720b */ /* 0x004fc40003f04000 */
[----:B------:R-:W-:Y:S02]  /*0240*/  FSETP.NAN.AND P2, PT, R13, R13, PT ;  /* 0x0000000d0d00720b */ /* 0x000fe40003f48000 */
[----:B---3--:R-:W-:-:S09]  /*0250*/  FSETP.NAN.AND P1, PT, R12, R12, PT ;  /* 0x0000000c0c00720b */ /* 0x008fd20003f28000 */
[----:B------:R-:W-:Y:S02]  /*0260*/  @!P0 FSEL R13, R13, R4, P2 ;  /* 0x000000040d0d8208 */ /* 0x000fe40001000000 */
[----:B----4-:R-:W-:Y:S02]  /*0270*/  FSETP.NAN.AND P3, PT, R15, R15, PT ;  /* 0x0000000f0f00720b */ /* 0x010fe40003f68000 */
[----:B------:R-:W-:Y:S02]  /*0280*/  FSETP.GEU.AND P2, PT, R13, R12, PT ;  /* 0x0000000c0d00720b */ /* 0x000fe40003f4e000 */
[----:B------:R-:W-:Y:S02]  /*0290*/  SEL R5, RZ, 0x1, !P0 ;  /* 0x00000001ff057807 */ /* 0x000fe40004000000 */
[----:B------:R-:W-:Y:S02]  /*02a0*/  @!P1 FSEL R12, R12, R13, !P2 ;  /* 0x0000000d0c0c9208 */ /* 0x000fe40005000000 */
[----:B------:R-:W-:-:S02]  /*02b0*/  IADD3 R4, P1, R0, UR6, RZ ;  /* 0x0000000600047c10 */ /* 0x000fc4000ff3e0ff */
[----:B------:R-:W-:Y:S02]  /*02c0*/  FSETP.GEU.AND P0, PT, R12, R15, PT ;  /* 0x0000000f0c00720b */ /* 0x000fe40003f0e000 */
[----:B------:R-:W-:Y:S02]  /*02d0*/  SEL R6, R5, 0x2, P2 ;  /* 0x0000000205067807 */ /* 0x000fe40001000000 */
[----:B------:R-:W-:Y:S02]  /*02e0*/  @!P3 SEL R15, R15, R12, !P0 ;  /* 0x0000000c0f0fb207 */ /* 0x000fe40004000000 */
[----:B------:R-:W-:Y:S02]  /*02f0*/  LEA.HI.X.SX32 R5, R0, UR7, 0x1, P1 ;  /* 0x0000000700057c11 */ /* 0x000fe400088f0eff */
[----:B------:R-:W-:Y:S01]  /*0300*/  SEL R7, R6, 0x3, P0 ;  /* 0x0000000306077807 */ /* 0x000fe20000000000 */
[----:B------:R-:W-:Y:S04]  /*0310*/  STG.E desc[UR4][R2.64], R15 ;  /* 0x0000000f02007986 */ /* 0x000fe8000c101904 */
[----:B------:R-:W-:Y:S01]  /*0320*/  STG.E.U8 desc[UR4][R4.64], R7 ;  /* 0x0000000704007986 */ /* 0x000fe2000c101104 */
[----:B------:R-:W-:Y:S05]  /*0330*/  EXIT ;  /* 0x000000000000794d */ /* 0x000fea0003800000 */
.L_x_0:
[----:B------:R-:W-:-:S00]  /*0340*/  BRA `(.L_x_0) ;  /* 0xfffffffc00fc7947 */ /* 0x000fc0000383ffff */
[----:B------:R-:W-:-:S00]  /*0350*/  NOP ;  /* 0x0000000000007918 */ /* 0x000fc00000000000 */
        /* <DEDUP_REMOVED lines=10> */
.L_x_1:


//--------------------- .nv.constant0.triton_poi_fused_max_pool2d_with_indices_21 --------------------------
	.section	.nv.constant0.triton_poi_fused_max_pool2d_with_indices_21,"a",@progbits
	.sectionflags	@""
	.align	4
.nv.constant0.triton_poi_fused_max_pool2d_with_indices_21:
	.zero		556
